	.headerflags	@"EF_CUDA_TEXMODE_UNIFIED EF_CUDA_64BIT_ADDRESS EF_CUDA_ACCELERATORS EF_CUDA_SM90 EF_CUDA_VIRTUAL_SM(EF_CUDA_SM90)"
	.elftype	@"ET_EXEC"


//--------------------- .nv.info                  --------------------------
	.section	.nv.info,"",@"SHT_CUDA_INFO"
	.align	4


	//----- nvinfo : EIATTR_REGCOUNT
	.align		4
        /*0000*/ 	.byte	0x04, 0x2f
        /*0002*/ 	.short	(.L_3 - .L_2)
	.align		4
.L_2:
        /*0004*/ 	.word	index@(triton_poi_fused__native_batch_norm_legit_no_training_28)
        /*0008*/ 	.word	0x00000016


	//----- nvinfo : EIATTR_MIN_STACK_SIZE
	.align		4
.L_3:
        /*000c*/ 	.byte	0x04, 0x12
        /*000e*/ 	.short	(.L_5 - .L_4)
	.align		4
.L_4:
        /*0010*/ 	.word	index@(triton_poi_fused__native_batch_norm_legit_no_training_28)
        /*0014*/ 	.word	0x00000000


	//----- nvinfo : EIATTR_FRAME_SIZE
	.align		4
.L_5:
        /*0018*/ 	.byte	0x04, 0x11
        /*001a*/ 	.short	(.L_7 - .L_6)
	.align		4
.L_6:
        /*001c*/ 	.word	index@(triton_poi_fused__native_batch_norm_legit_no_training_28)
        /*0020*/ 	.word	0x00000000


	//----- nvinfo : EIATTR_MIN_STACK_SIZE
	.align		4
.L_7:
        /*0024*/ 	.byte	0x04, 0x12
        /*0026*/ 	.short	(.L_9 - .L_8)
	.align		4
.L_8:
        /*0028*/ 	.word	index@(triton_poi_fused__native_batch_norm_legit_no_training_28)
        /*002c*/ 	.word	0x00000000
.L_9:


//--------------------- .nv.info.triton_poi_fused__native_batch_norm_legit_no_training_28 --------------------------
	.section	.nv.info.triton_poi_fused__native_batch_norm_legit_no_training_28,"",@"SHT_CUDA_INFO"
	.sectionflags	@""
	.align	4


	//----- nvinfo : EIATTR_CUDA_API_VERSION
	.align		4
        /*0000*/ 	.byte	0x04, 0x37
        /*0002*/ 	.short	(.L_11 - .L_10)
.L_10:
        /*0004*/ 	.word	0x0000007c


	//----- nvinfo : EIATTR_KPARAM_INFO
	.align		4
.L_11:
        /*0008*/ 	.byte	0x04, 0x17
        /*000a*/ 	.short	(.L_13 - .L_12)
.L_12:
        /*000c*/ 	.word	0x00000000
        /*0010*/ 	.short	0x0006
        /*0012*/ 	.short	0x0030
        /*0014*/ 	.byte	0x00, 0xf0, 0x11, 0x00


	//----- nvinfo : EIATTR_KPARAM_INFO
	.align		4
.L_13:
        /*0018*/ 	.byte	0x04, 0x17
        /*001a*/ 	.short	(.L_15 - .L_14)
.L_14:
        /*001c*/ 	.word	0x00000000
        /*0020*/ 	.short	0x0005
        /*0022*/ 	.short	0x0028
        /*0024*/ 	.byte	0x00, 0xf4, 0x21, 0x00


	//----- nvinfo : EIATTR_KPARAM_INFO
	.align		4
.L_15:
        /*0028*/ 	.byte	0x04, 0x17
        /*002a*/ 	.short	(.L_17 - .L_16)
.L_16:
        /*002c*/ 	.word	0x00000000
        /*0030*/ 	.short	0x0004
        /*0032*/ 	.short	0x0020
        /*0034*/ 	.byte	0x00, 0xf4, 0x21, 0x00


	//----- nvinfo : EIATTR_KPARAM_INFO
	.align		4
.L_17:
        /*0038*/ 	.byte	0x04, 0x17
        /*003a*/ 	.short	(.L_19 - .L_18)
.L_18:
        /*003c*/ 	.word	0x00000000
        /*0040*/ 	.short	0x0003
        /*0042*/ 	.short	0x0018
        /*0044*/ 	.byte	0x00, 0xf4, 0x21, 0x00


	//----- nvinfo : EIATTR_KPARAM_INFO
	.align		4
.L_19:
        /*0048*/ 	.byte	0x04, 0x17
        /*004a*/ 	.short	(.L_21 - .L_20)
.L_20:
        /*004c*/ 	.word	0x00000000
        /*0050*/ 	.short	0x0002
        /*0052*/ 	.short	0x0010
        /*0054*/ 	.byte	0x00, 0xf4, 0x21, 0x00


	//----- nvinfo : EIATTR_KPARAM_INFO
	.align		4
.L_21:
        /*0058*/ 	.byte	0x04, 0x17
        /*005a*/ 	.short	(.L_23 - .L_22)
.L_22:
        /*005c*/ 	.word	0x00000000
        /*0060*/ 	.short	0x0001
        /*0062*/ 	.short	0x0008
        /*0064*/ 	.byte	0x00, 0xf4, 0x21, 0x00


	//----- nvinfo : EIATTR_KPARAM_INFO
	.align		4
.L_23:
        /*0068*/ 	.byte	0x04, 0x17
        /*006a*/ 	.short	(.L_25 - .L_24)
.L_24:
        /*006c*/ 	.word	0x00000000
        /*0070*/ 	.short	0x0000
        /*0072*/ 	.short	0x0000
        /*0074*/ 	.byte	0x00, 0xf4, 0x21, 0x00


	//----- nvinfo : EIATTR_SPARSE_MMA_MASK
	.align		4
.L_25:
        /*0078*/ 	.byte	0x03, 0x50
        /*007a*/ 	.short	0x0000


	//----- nvinfo : EIATTR_MAXREG_COUNT
	.align		4
        /*007c*/ 	.byte	0x03, 0x1b
        /*007e*/ 	.short	0x00ff


	//----- nvinfo : EIATTR_EXIT_INSTR_OFFSETS
	.align		4
        /*0080*/ 	.byte	0x04, 0x1c
        /*0082*/ 	.short	(.L_27 - .L_26)


	//   ....[0]....
.L_26:
        /*0084*/ 	.word	0x000003e0


	//   ....[1]....
        /*0088*/ 	.word	0x00000400


	//----- nvinfo : EIATTR_REQNTID
	.align		4
.L_27:
        /*008c*/ 	.byte	0x04, 0x10
        /*008e*/ 	.short	(.L_29 - .L_28)
.L_28:
        /*0090*/ 	.word	0x00000080
        /*0094*/ 	.word	0x00000001
        /*0098*/ 	.word	0x00000001


	//----- nvinfo : EIATTR_CBANK_PARAM_SIZE
	.align		4
.L_29:
        /*009c*/ 	.byte	0x03, 0x19
        /*009e*/ 	.short	0x0034


	//----- nvinfo : EIATTR_PARAM_CBANK
	.align		4
        /*00a0*/ 	.byte	0x04, 0x0a
        /*00a2*/ 	.short	(.L_31 - .L_30)
	.align		4
.L_30:
        /*00a4*/ 	.word	index@(.nv.constant0.triton_poi_fused__native_batch_norm_legit_no_training_28)
        /*00a8*/ 	.short	0x0210
        /*00aa*/ 	.short	0x0034


	//----- nvinfo : EIATTR_SW_WAR
	.align		4
.L_31:
        /*00ac*/ 	.byte	0x04, 0x36
        /*00ae*/ 	.short	(.L_33 - .L_32)
.L_32:
        /*00b0*/ 	.word	0x00000008
.L_33:


//--------------------- .nv.callgraph             --------------------------
	.section	.nv.callgraph,"",@"SHT_CUDA_CALLGRAPH"
	.align	4
	.sectionentsize	8
	.align		4
        /*0000*/ 	.word	0x00000000
	.align		4
        /*0004*/ 	.word	0xffffffff
	.align		4
        /*0008*/ 	.word	0x00000000
	.align		4
        /*000c*/ 	.word	0xfffffffe
	.align		4
        /*0010*/ 	.word	0x00000000
	.align		4
        /*0014*/ 	.word	0xfffffffd
	.align		4
        /*0018*/ 	.word	0x00000000
	.align		4
        /*001c*/ 	.word	0xfffffffc


//--------------------- .nv.constant4             --------------------------
	.section	.nv.constant4,"a",@progbits
	.align	8
	.align		8
.nv.constant4:
        /*0000*/ 	.dword	_$_str
	.align		8
        /*0008*/ 	.dword	_$_str_$_2


//--------------------- .text.triton_poi_fused__native_batch_norm_legit_no_training_28 --------------------------
	.section	.text.triton_poi_fused__native_batch_norm_legit_no_training_28,"ax",@progbits
	.align	128
        .global         triton_poi_fused__native_batch_norm_legit_no_training_28
        .type           triton_poi_fused__native_batch_norm_legit_no_training_28,@function
        .size           triton_poi_fused__native_batch_norm_legit_no_training_28,(.L_x_1 - triton_poi_fused__native_batch_norm_legit_no_training_28)
        .other          triton_poi_fused__native_batch_norm_legit_no_training_28,@"STO_CUDA_ENTRY STV_DEFAULT"
triton_poi_fused__native_batch_norm_legit_no_training_28:
.text.triton_poi_fused__native_batch_norm_legit_no_training_28:
[----:B------:R-:W0:Y:S01]  /*0000*/  LDC R1, c[0x0][0x28] ;  /* 0x00000a00ff017b82 */ /* 0x000e220000000800 */
[----:B------:R-:W1:Y:S07]  /*0010*/  S2R R0, SR_TID.X ;  /* 0x0000000000007919 */ /* 0x000e6e0000002100 */
[----:B------:R-:W2:Y:S01]  /*0020*/  LDC.64 R8, c[0x0][0x220] ;  /* 0x00008800ff087b82 */ /* 0x000ea20000000a00 */
[----:B------:R-:W-:Y:S01]  /*0030*/  ULDC.64 UR4, c[0x0][0x208] ;  /* 0x0000820000047ab9 */ /* 0x000fe20000000a00 */
[----:B------:R-:W3:Y:S06]  /*0040*/  S2R R5, SR_CTAID.X ;  /* 0x0000000000057919 */ /* 0x000eec0000002500 */
[----:B------:R-:W4:Y:S08]  /*0050*/  LDC.64 R12, c[0x0][0x210] ;  /* 0x00008400ff0c7b82 */ /* 0x000f300000000a00 */
[----:B------:R-:W5:Y:S08]  /*0060*/  LDC.64 R14, c[0x0][0x218] ;  /* 0x00008600ff0e7b82 */ /* 0x000f700000000a00 */
[----:B------:R-:W5:Y:S01]  /*0070*/  LDC.64 R16, c[0x0][0x228] ;  /* 0x00008a00ff107b82 */ /* 0x000f620000000a00 */
[----:B-1----:R-:W-:-:S07]  /*0080*/  SHF.L.U32 R0, R0, 0x1, RZ ;  /* 0x0000000100007819 */ /* 0x002fce00000006ff */
[----:B------:R-:W1:Y:S01]  /*0090*/  LDC.64 R18, c[0x0][0x230] ;  /* 0x00008c00ff127b82 */ /* 0x000e620000000a00 */
[----:B---3--:R-:W-:Y:S02]  /*00a0*/  SHF.R.S32.HI R3, RZ, 0x17, R5 ;  /* 0x00000017ff037819 */ /* 0x008fe40000011405 */
[----:B------:R-:W-:Y:S02]  /*00b0*/  LOP3.LUT R0, R0, 0xfe, RZ, 0xc0, !PT ;  /* 0x000000fe00007812 */ /* 0x000fe400078ec0ff */
[----:B------:R-:W-:Y:S02]  /*00c0*/  SGXT R3, R3, 0x1 ;  /* 0x000000010303781a */ /* 0x000fe40000000200 */
[----:B------:R-:W-:-:S04]  /*00d0*/  LEA R0, R5, R0, 0x8 ;  /* 0x0000000005007211 */ /* 0x000fc800078e40ff */
[----:B------:R-:W-:Y:S02]  /*00e0*/  LEA.HI R3, R3, R0, RZ, 0x8 ;  /* 0x0000000003037211 */ /* 0x000fe400078f40ff */
[----:B------:R-:W-:Y:S02]  /*00f0*/  ISETP.GE.AND P4, PT, R0, 0x400, PT ;  /* 0x000004000000780c */ /* 0x000fe40003f86270 */
[----:B------:R-:W-:-:S04]  /*0100*/  LOP3.LUT R3, R3, 0xffffff00, RZ, 0xc0, !PT ;  /* 0xffffff0003037812 */ /* 0x000fc800078ec0ff */
[----:B------:R-:W-:Y:S02]  /*0110*/  IADD3 R11, R0, -R3, RZ ;  /* 0x80000003000b7210 */ /* 0x000fe40007ffe0ff */
[----:B------:R-:W-:-:S03]  /*0120*/  CS2R R2, SRZ ;  /* 0x0000000000027805 */ /* 0x000fc6000001ff00 */
[----:B--2---:R-:W-:-:S05]  /*0130*/  IMAD.WIDE R8, R11, 0x4, R8 ;  /* 0x000000040b087825 */ /* 0x004fca00078e0208 */
[----:B------:R2:W3:Y:S01]  /*0140*/  @!P4 LDG.E.EL.64 R2, desc[UR4][R8.64] ;  /* 0x000000040802c981 */ /* 0x0004e2000c2e1b00 */
[----:B------:R-:W-:Y:S02]  /*0150*/  CS2R R4, SRZ ;  /* 0x0000000000047805 */ /* 0x000fe4000001ff00 */
[----:B------:R-:W-:Y:S01]  /*0160*/  CS2R R6, SRZ ;  /* 0x0000000000067805 */ /* 0x000fe2000001ff00 */
[----:B----4-:R-:W-:-:S04]  /*0170*/  IMAD.WIDE R12, R0, 0x4, R12 ;  /* 0x00000004000c7825 */ /* 0x010fc800078e020c */
[C---:B-----5:R-:W-:Y:S01]  /*0180*/  IMAD.WIDE R14, R11.reuse, 0x4, R14 ;  /* 0x000000040b0e7825 */ /* 0x060fe200078e020e */
[----:B------:R-:W4:Y:S04]  /*0190*/  @!P4 LDG.E.64 R4, desc[UR4][R12.64] ;  /* 0x000000040c04c981 */ /* 0x000f28000c1e1b00 */
[----:B------:R5:W4:Y:S01]  /*01a0*/  @!P4 LDG.E.EL.64 R6, desc[UR4][R14.64] ;  /* 0x000000040e06c981 */ /* 0x000b22000c2e1b00 */
[----:B0-----:R-:W-:Y:S01]  /*01b0*/  IMAD.WIDE R16, R11, 0x4, R16 ;  /* 0x000000040b107825 */ /* 0x001fe200078e0210 */
[----:B--2---:R-:W-:-:S03]  /*01c0*/  CS2R R8, SRZ ;  /* 0x0000000000087805 */ /* 0x004fc6000001ff00 */
[----:B-1----:R-:W-:Y:S01]  /*01d0*/  IMAD.WIDE R18, R11, 0x4, R18 ;  /* 0x000000040b127825 */ /* 0x002fe200078e0212 */
[----:B------:R-:W-:-:S04]  /*01e0*/  CS2R R10, SRZ ;  /* 0x00000000000a7805 */ /* 0x000fc8000001ff00 */
[----:B------:R-:W2:Y:S04]  /*01f0*/  @!P4 LDG.E.EL.64 R8, desc[UR4][R18.64] ;  /* 0x000000041208c981 */ /* 0x000ea8000c2e1b00 */
[----:B------:R-:W2:Y:S01]  /*0200*/  @!P4 LDG.E.EL.64 R10, desc[UR4][R16.64] ;  /* 0x00000004100ac981 */ /* 0x000ea2000c2e1b00 */
[----:B-----5:R-:W-:Y:S01]  /*0210*/  HFMA2.MMA R15, -RZ, RZ, 1.625, 0 ;  /* 0x3e800000ff0f7435 */ /* 0x020fe200000001ff */
[----:B---3--:R-:W-:Y:S01]  /*0220*/  FADD R2, R2, 9.9999997473787516356e-06 ;  /* 0x3727c5ac02027421 */ /* 0x008fe20000000000 */
[----:B------:R-:W-:-:S03]  /*0230*/  FADD R12, R3, 9.9999997473787516356e-06 ;  /* 0x3727c5ac030c7421 */ /* 0x000fc60000000000 */
[----:B------:R0:W1:Y:S08]  /*0240*/  MUFU.SQRT R13, R2 ;  /* 0x00000002000d7308 */ /* 0x0000700000002000 */
[----:B------:R-:W3:Y:S01]  /*0250*/  MUFU.SQRT R14, R12 ;  /* 0x0000000c000e7308 */ /* 0x000ee20000002000 */
[----:B0-----:R-:W0:Y:S01]  /*0260*/  LDC.64 R2, c[0x0][0x238] ;  /* 0x00008e00ff027b82 */ /* 0x001e220000000a00 */
[----:B-1----:R-:W-:-:S02]  /*0270*/  FSETP.GT.AND P0, PT, R13, 8.50705917302346158658e+37, PT ;  /* 0x7e8000000d00780b */ /* 0x002fc40003f04000 */
[----:B------:R-:W-:Y:S02]  /*0280*/  FSETP.GEU.AND P2, PT, R13, 1.175494350822287508e-38, PT ;  /* 0x008000000d00780b */ /* 0x000fe40003f4e000 */
[C---:B---3--:R-:W-:Y:S02]  /*0290*/  FSETP.GT.AND P1, PT, R14.reuse, 8.50705917302346158658e+37, PT ;  /* 0x7e8000000e00780b */ /* 0x048fe40003f24000 */
[----:B------:R-:W-:-:S07]  /*02a0*/  FSETP.GEU.AND P3, PT, R14, 1.175494350822287508e-38, PT ;  /* 0x008000000e00780b */ /* 0x000fce0003f6e000 */
[----:B------:R-:W-:-:S04]  /*02b0*/  @P0 FMUL R13, R13, 0.25 ;  /* 0x3e8000000d0d0820 */ /* 0x000fc80000400000 */
[----:B------:R-:W-:Y:S01]  /*02c0*/  @!P2 FMUL R13, R13, 16777216 ;  /* 0x4b8000000d0da820 */ /* 0x000fe20000400000 */
[----:B------:R-:W-:-:S04]  /*02d0*/  @P1 FMUL R14, R14, 0.25 ;  /* 0x3e8000000e0e1820 */ /* 0x000fc80000400000 */
[----:B------:R-:W-:Y:S01]  /*02e0*/  @!P3 FMUL R14, R14, 16777216 ;  /* 0x4b8000000e0eb820 */ /* 0x000fe20000400000 */
[----:B------:R-:W1:Y:S01]  /*02f0*/  MUFU.RCP R13, R13 ;  /* 0x0000000d000d7308 */ /* 0x000e620000001000 */
[----:B------:R-:W-:-:S07]  /*0300*/  FSEL R12, R15, 1, P0 ;  /* 0x3f8000000f0c7808 */ /* 0x000fce0000000000 */
[----:B------:R-:W3:Y:S01]  /*0310*/  MUFU.RCP R14, R14 ;  /* 0x0000000e000e7308 */ /* 0x000ee20000001000 */
[----:B------:R-:W-:Y:S01]  /*0320*/  FSEL R15, R15, 1, P1 ;  /* 0x3f8000000f0f7808 */ /* 0x000fe20000800000 */
[----:B------:R-:W-:Y:S01]  /*0330*/  @!P2 FMUL R12, R12, 16777216 ;  /* 0x4b8000000c0ca820 */ /* 0x000fe20000400000 */
[----:B----4-:R-:W-:-:S03]  /*0340*/  FADD R4, -R6, R4 ;  /* 0x0000000406047221 */ /* 0x010fc60000000100 */
[----:B------:R-:W-:Y:S01]  /*0350*/  @!P3 FMUL R15, R15, 16777216 ;  /* 0x4b8000000f0fb820 */ /* 0x000fe20000400000 */
[----:B------:R-:W-:Y:S01]  /*0360*/  FADD R5, -R7, R5 ;  /* 0x0000000507057221 */ /* 0x000fe20000000100 */
[----:B-1----:R-:W-:Y:S02]  /*0370*/  FMUL R13, R13, R12 ;  /* 0x0000000c0d0d7220 */ /* 0x002fe40000400000 */
[----:B---3--:R-:W-:Y:S02]  /*0380*/  FMUL R6, R14, R15 ;  /* 0x0000000f0e067220 */ /* 0x008fe40000400000 */
[----:B------:R-:W-:Y:S02]  /*0390*/  FMUL R13, R4, R13 ;  /* 0x0000000d040d7220 */ /* 0x000fe40000400000 */
[----:B------:R-:W-:Y:S01]  /*03a0*/  FMUL R6, R5, R6 ;  /* 0x0000000605067220 */ /* 0x000fe20000400000 */
[----:B0-----:R-:W-:-:S04]  /*03b0*/  IMAD.WIDE R2, R0, 0x4, R2 ;  /* 0x0000000400027825 */ /* 0x001fc800078e0202 */
[----:B--2---:R-:W-:Y:S01]  /*03c0*/  FFMA R8, R13, R10, R8 ;  /* 0x0000000a0d087223 */ /* 0x004fe20000000008 */
[----:B------:R-:W-:Y:S01]  /*03d0*/  FFMA R9, R6, R11, R9 ;  /* 0x0000000b06097223 */ /* 0x000fe20000000009 */
[----:B------:R-:W-:Y:S06]  /*03e0*/  @P4 EXIT ;  /* 0x000000000000494d */ /* 0x000fec0003800000 */
[----:B------:R-:W-:Y:S01]  /*03f0*/  STG.E.64 desc[UR4][R2.64], R8 ;  /* 0x0000000802007986 */ /* 0x000fe2000c101b04 */
[----:B------:R-:W-:Y:S05]  /*0400*/  EXIT ;  /* 0x000000000000794d */ /* 0x000fea0003800000 */
.L_x_0:
[----:B------:R-:W-:-:S00]  /*0410*/  BRA `(.L_x_0) ;  /* 0xfffffffc00fc7947 */ /* 0x000fc0000383ffff */
[----:B------:R-:W-:-:S00]  /*0420*/  NOP ;  /* 0x0000000000007918 */ /* 0x000fc00000000000 */
        /* <DEDUP_REMOVED lines=13> */
.L_x_1:


//--------------------- .nv.global.init           --------------------------
	.section	.nv.global.init,"aw",@progbits
.nv.global.init:
	.type		_$_str,@object
	.size		_$_str,(_$_str_$_2 - _$_str)
_$_str:
        /*0000*/ 	.byte	0x5f, 0x5f, 0x43, 0x55, 0x44, 0x41, 0x5f, 0x46, 0x54, 0x5a, 0x00
	.type		_$_str_$_2,@object
	.size		_$_str_$_2,(.L_1 - _$_str_$_2)
_$_str_$_2:
        /*000b*/ 	.byte	0x5f, 0x5f, 0x43, 0x55, 0x44, 0x41, 0x5f, 0x50, 0x52, 0x45, 0x43, 0x5f, 0x53, 0x51, 0x52, 0x54
        /*001b*/ 	.byte	0x00
.L_1:


//--------------------- .nv.constant0.triton_poi_fused__native_batch_norm_legit_no_training_28 --------------------------
	.section	.nv.constant0.triton_poi_fused__native_batch_norm_legit_no_training_28,"a",@progbits
	.sectionflags	@""
	.align	4
.nv.constant0.triton_poi_fused__native_batch_norm_legit_no_training_28:
	.zero		580
